//
// Generated by NVIDIA NVVM Compiler
//
// Compiler Build ID: CL-36424714
// Cuda compilation tools, release 13.0, V13.0.88
// Based on NVVM 20.0.0
//

.version 9.0
.target sm_100
.address_size 64

	// .globl	_Z11jacobi_stepPfPKfS_
// _ZZ11jacobi_stepPfPKfS_E10f_old_tile has been demoted
// _ZZ11jacobi_stepPfPKfS_E15reduction_array has been demoted

.visible .entry _Z11jacobi_stepPfPKfS_(
	.param .u64 .ptr .align 1 _Z11jacobi_stepPfPKfS__param_0,
	.param .u64 .ptr .align 1 _Z11jacobi_stepPfPKfS__param_1,
	.param .u64 .ptr .align 1 _Z11jacobi_stepPfPKfS__param_2
)
{
	.reg .pred 	%p<25>;
	.reg .b32 	%r<49>;
	.reg .b32 	%f<38>;
	.reg .b64 	%rd<15>;
	// demoted variable
	.shared .align 4 .b8 _ZZ11jacobi_stepPfPKfS_E10f_old_tile[1296];
	// demoted variable
	.shared .align 4 .b8 _ZZ11jacobi_stepPfPKfS_E15reduction_array[64];
	ld.param.u64 	%rd3, [_Z11jacobi_stepPfPKfS__param_0];
	ld.param.u64 	%rd5, [_Z11jacobi_stepPfPKfS__param_1];
	ld.param.u64 	%rd4, [_Z11jacobi_stepPfPKfS__param_2];
	cvta.to.global.u64 	%rd1, %rd5;
	mov.u32 	%r1, %tid.x;
	mov.u32 	%r11, %ctaid.x;
	mov.u32 	%r12, %ntid.x;
	mad.lo.s32 	%r2, %r11, %r12, %r1;
	mov.u32 	%r3, %tid.y;
	mov.u32 	%r13, %ctaid.y;
	mov.u32 	%r14, %ntid.y;
	mul.lo.s32 	%r4, %r13, %r14;
	add.s32 	%r5, %r4, %r3;
	shl.b32 	%r15, %r5, 11;
	add.s32 	%r6, %r15, %r2;
	mul.wide.s32 	%rd6, %r6, 4;
	add.s64 	%rd2, %rd1, %rd6;
	ld.global.nc.f32 	%f5, [%rd2];
	mov.u32 	%r16, _ZZ11jacobi_stepPfPKfS_E10f_old_tile;
	mad.lo.s32 	%r7, %r3, 72, %r16;
	add.s32 	%r8, %r7, 72;
	shl.b32 	%r17, %r1, 2;
	add.s32 	%r9, %r8, %r17;
	st.shared.f32 	[%r9+4], %f5;
	setp.ne.s32 	%p1, %r1, 0;
	setp.lt.s32 	%p2, %r2, 1;
	or.pred  	%p3, %p1, %p2;
	@%p3 bra 	$L__BB0_2;
	add.s32 	%r18, %r6, -1;
	mul.wide.u32 	%rd7, %r18, 4;
	add.s64 	%rd8, %rd1, %rd7;
	ld.global.nc.f32 	%f6, [%rd8];
	st.shared.f32 	[%r8], %f6;
$L__BB0_2:
	setp.ne.s32 	%p4, %r1, 15;
	setp.gt.s32 	%p5, %r2, 2046;
	or.pred  	%p6, %p4, %p5;
	@%p6 bra 	$L__BB0_4;
	ld.global.nc.f32 	%f7, [%rd2+4];
	st.shared.f32 	[%r7+140], %f7;
$L__BB0_4:
	setp.ne.s32 	%p7, %r3, 0;
	setp.eq.s32 	%p8, %r5, 0;
	add.s32 	%r10, %r16, %r17;
	or.pred  	%p9, %p7, %p8;
	@%p9 bra 	$L__BB0_6;
	shl.b32 	%r21, %r4, 11;
	add.s32 	%r22, %r21, %r2;
	add.s32 	%r23, %r22, -2048;
	mul.wide.s32 	%rd9, %r23, 4;
	add.s64 	%rd10, %rd1, %rd9;
	ld.global.nc.f32 	%f8, [%rd10];
	st.shared.f32 	[%r10+4], %f8;
$L__BB0_6:
	setp.ne.s32 	%p10, %r3, 15;
	setp.gt.u32 	%p11, %r5, 2046;
	or.pred  	%p12, %p10, %p11;
	@%p12 bra 	$L__BB0_8;
	ld.global.nc.f32 	%f9, [%rd2+8192];
	st.shared.f32 	[%r10+1228], %f9;
$L__BB0_8:
	bar.sync 	0;
	add.s32 	%r24, %r5, -1;
	add.s32 	%r25, %r2, -1;
	mov.f32 	%f37, 0f00000000;
	max.u32 	%r26, %r24, %r25;
	setp.gt.u32 	%p13, %r26, 2045;
	@%p13 bra 	$L__BB0_10;
	ld.shared.f32 	%f11, [%r9+8];
	ld.shared.f32 	%f12, [%r9];
	add.f32 	%f13, %f11, %f12;
	ld.shared.f32 	%f14, [%r9+76];
	add.f32 	%f15, %f13, %f14;
	ld.shared.f32 	%f16, [%r9+-68];
	add.f32 	%f17, %f15, %f16;
	mul.f32 	%f18, %f17, 0f3E800000;
	cvta.to.global.u64 	%rd11, %rd3;
	mul.wide.u32 	%rd12, %r6, 4;
	add.s64 	%rd13, %rd11, %rd12;
	st.global.f32 	[%rd13], %f18;
	ld.shared.f32 	%f19, [%r9+4];
	sub.f32 	%f20, %f18, %f19;
	mul.f32 	%f37, %f20, %f20;
$L__BB0_10:
	setp.ne.s32 	%p14, %r1, 0;
	mov.b32 	%r27, %f37;
	shfl.sync.down.b32	%r28|%p15, %r27, 8, 31, -1;
	mov.b32 	%f21, %r28;
	add.f32 	%f22, %f37, %f21;
	mov.b32 	%r29, %f22;
	shfl.sync.down.b32	%r30|%p16, %r29, 4, 31, -1;
	mov.b32 	%f23, %r30;
	add.f32 	%f24, %f22, %f23;
	mov.b32 	%r31, %f24;
	shfl.sync.down.b32	%r32|%p17, %r31, 2, 31, -1;
	mov.b32 	%f25, %r32;
	add.f32 	%f26, %f24, %f25;
	mov.b32 	%r33, %f26;
	shfl.sync.down.b32	%r34|%p18, %r33, 1, 31, -1;
	mov.b32 	%f27, %r34;
	add.f32 	%f3, %f26, %f27;
	@%p14 bra 	$L__BB0_12;
	shl.b32 	%r35, %r3, 2;
	mov.u32 	%r36, _ZZ11jacobi_stepPfPKfS_E15reduction_array;
	add.s32 	%r37, %r36, %r35;
	st.shared.f32 	[%r37], %f3;
$L__BB0_12:
	setp.ne.s32 	%p19, %r3, 0;
	bar.sync 	0;
	@%p19 bra 	$L__BB0_15;
	setp.ne.s32 	%p20, %r1, 0;
	mov.u32 	%r39, _ZZ11jacobi_stepPfPKfS_E15reduction_array;
	add.s32 	%r40, %r39, %r17;
	ld.shared.f32 	%f28, [%r40];
	mov.b32 	%r41, %f28;
	shfl.sync.down.b32	%r42|%p21, %r41, 8, 31, -1;
	mov.b32 	%f29, %r42;
	add.f32 	%f30, %f28, %f29;
	mov.b32 	%r43, %f30;
	shfl.sync.down.b32	%r44|%p22, %r43, 4, 31, -1;
	mov.b32 	%f31, %r44;
	add.f32 	%f32, %f30, %f31;
	mov.b32 	%r45, %f32;
	shfl.sync.down.b32	%r46|%p23, %r45, 2, 31, -1;
	mov.b32 	%f33, %r46;
	add.f32 	%f34, %f32, %f33;
	mov.b32 	%r47, %f34;
	shfl.sync.down.b32	%r48|%p24, %r47, 1, 31, -1;
	mov.b32 	%f35, %r48;
	add.f32 	%f4, %f34, %f35;
	@%p20 bra 	$L__BB0_15;
	cvta.to.global.u64 	%rd14, %rd4;
	atom.global.add.f32 	%f36, [%rd14], %f4;
$L__BB0_15:
	ret;

}


// ===== COMPILED SASS (sm_100) =====

	.target	sm_100

	.elftype	@"ET_EXEC"


//--------------------- .note.nv.tkinfo           --------------------------
	.section	.note.nv.tkinfo,"",@"SHT_NOTE"
	.sectionflags	@"SHF_NOTE_NV_TKINFO"
	.tkinfo
        /*0018*/ 	.word	0x00000002
        /*0030*/ 	.string	""
        /*0030*/ 	.string	"ptxas"
        /*0030*/ 	.string	"Cuda compilation tools, release 13.0, V13.0.88"
        /*0030*/ 	.string	"Build cuda_13.0.r13.0/compiler.36424714_0"
        /*0030*/ 	.string	"-arch sm_100 -m 64 "



//--------------------- .note.nv.cuinfo           --------------------------
	.section	.note.nv.cuinfo,"",@"SHT_NOTE"
	.sectionflags	@"SHF_NOTE_NV_CUINFO"
        /*0018*/ 	.short	0x0002
        /*001a*/ 	.short	0x0064
        /*001c*/ 	.short	0x0082
	.zero		2


//--------------------- .nv.info                  --------------------------
	.section	.nv.info,"",@"SHT_CUDA_INFO"
	.align	4


	//----- nvinfo : EIATTR_REGCOUNT
	.align		4
        /*0000*/ 	.byte	0x04, 0x2f
        /*0002*/ 	.short	(.L_1 - .L_0)
	.align		4
.L_0:
        /*0004*/ 	.word	index@(_Z11jacobi_stepPfPKfS_)
        /*0008*/ 	.word	0x00000016


	//----- nvinfo : EIATTR_FRAME_SIZE
	.align		4
.L_1:
        /*000c*/ 	.byte	0x04, 0x11
        /*000e*/ 	.short	(.L_3 - .L_2)
	.align		4
.L_2:
        /*0010*/ 	.word	index@(_Z11jacobi_stepPfPKfS_)
        /*0014*/ 	.word	0x00000000


	//----- nvinfo : EIATTR_MIN_STACK_SIZE
	.align		4
.L_3:
        /*0018*/ 	.byte	0x04, 0x12
        /*001a*/ 	.short	(.L_5 - .L_4)
	.align		4
.L_4:
        /*001c*/ 	.word	index@(_Z11jacobi_stepPfPKfS_)
        /*0020*/ 	.word	0x00000000
.L_5:


//--------------------- .nv.compat                --------------------------
	.section	.nv.compat,"",@"SHT_CUDA_COMPAT_INFO"
	.align	4
        /*0000*/ 	.byte	0x02, 0x09, 0x00, 0x00, 0x02, 0x02, 0x01, 0x00, 0x02, 0x05, 0x05, 0x00, 0x03, 0x07, 0x01, 0x01
        /*0010*/ 	.byte	0x02, 0x03, 0x00, 0x00, 0x02, 0x06, 0x01, 0x00, 0x04, 0x0b, 0x08, 0x00, 0x09, 0x00, 0x00, 0x00
        /*0020*/ 	.byte	0x00, 0x00, 0x00, 0x00


//--------------------- .nv.info._Z11jacobi_stepPfPKfS_ --------------------------
	.section	.nv.info._Z11jacobi_stepPfPKfS_,"",@"SHT_CUDA_INFO"
	.sectionflags	@""
	.align	4


	//----- nvinfo : EIATTR_CUDA_API_VERSION
	.align		4
        /*0000*/ 	.byte	0x04, 0x37
        /*0002*/ 	.short	(.L_7 - .L_6)
.L_6:
        /*0004*/ 	.word	0x00000082


	//----- nvinfo : EIATTR_KPARAM_INFO
	.align		4
.L_7:
        /*0008*/ 	.byte	0x04, 0x17
        /*000a*/ 	.short	(.L_9 - .L_8)
.L_8:
        /*000c*/ 	.word	0x00000000
        /*0010*/ 	.short	0x0002
        /*0012*/ 	.short	0x0010
        /*0014*/ 	.byte	0x00, 0xf5, 0x21, 0x00


	//----- nvinfo : EIATTR_KPARAM_INFO
	.align		4
.L_9:
        /*0018*/ 	.byte	0x04, 0x17
        /*001a*/ 	.short	(.L_11 - .L_10)
.L_10:
        /*001c*/ 	.word	0x00000000
        /*0020*/ 	.short	0x0001
        /*0022*/ 	.short	0x0008
        /*0024*/ 	.byte	0x00, 0xf5, 0x21, 0x00


	//----- nvinfo : EIATTR_KPARAM_INFO
	.align		4
.L_11:
        /*0028*/ 	.byte	0x04, 0x17
        /*002a*/ 	.short	(.L_13 - .L_12)
.L_12:
        /*002c*/ 	.word	0x00000000
        /*0030*/ 	.short	0x0000
        /*0032*/ 	.short	0x0000
        /*0034*/ 	.byte	0x00, 0xf5, 0x21, 0x00


	//----- nvinfo : EIATTR_SPARSE_MMA_MASK
	.align		4
.L_13:
        /*0038*/ 	.byte	0x03, 0x50
        /*003a*/ 	.short	0x0000


	//----- nvinfo : EIATTR_MAXREG_COUNT
	.align		4
        /*003c*/ 	.byte	0x03, 0x1b
        /*003e*/ 	.short	0x00ff


	//----- nvinfo : EIATTR_NUM_BARRIERS
	.align		4
        /*0040*/ 	.byte	0x02, 0x4c
        /*0042*/ 	.byte	0x01
	.zero		1


	//----- nvinfo : EIATTR_MERCURY_ISA_VERSION
	.align		4
        /*0044*/ 	.byte	0x03, 0x5f
        /*0046*/ 	.short	0x0101


	//----- nvinfo : EIATTR_COOP_GROUP_MASK_REGIDS
	.align		4
        /*0048*/ 	.byte	0x04, 0x29
        /*004a*/ 	.short	(.L_15 - .L_14)


	//   ....[0]....
.L_14:
        /*004c*/ 	.word	0xffffffff


	//   ....[1]....
        /*0050*/ 	.word	0xffffffff


	//   ....[2]....
        /*0054*/ 	.word	0xffffffff


	//   ....[3]....
        /*0058*/ 	.word	0xffffffff


	//   ....[4]....
        /*005c*/ 	.word	0xffffffff


	//   ....[5]....
        /*0060*/ 	.word	0xffffffff


	//   ....[6]....
        /*0064*/ 	.word	0xffffffff


	//   ....[7]....
        /*0068*/ 	.word	0xffffffff


	//----- nvinfo : EIATTR_COOP_GROUP_INSTR_OFFSETS
	.align		4
.L_15:
        /*006c*/ 	.byte	0x04, 0x28
        /*006e*/ 	.short	(.L_17 - .L_16)


	//   ....[0]....
.L_16:
        /*0070*/ 	.word	0x00000410


	//   ....[1]....
        /*0074*/ 	.word	0x00000480


	//   ....[2]....
        /*0078*/ 	.word	0x000004a0


	//   ....[3]....
        /*007c*/ 	.word	0x000004c0


	//   ....[4]....
        /*0080*/ 	.word	0x00000550


	//   ....[5]....
        /*0084*/ 	.word	0x00000570


	//   ....[6]....
        /*0088*/ 	.word	0x00000590


	//   ....[7]....
        /*008c*/ 	.word	0x000005b0


	//----- nvinfo : EIATTR_VRC_CTA_INIT_COUNT
	.align		4
.L_17:
        /*0090*/ 	.byte	0x02, 0x4a
	.zero		1
	.zero		1


	//----- nvinfo : EIATTR_EXIT_INSTR_OFFSETS
	.align		4
        /*0094*/ 	.byte	0x04, 0x1c
        /*0096*/ 	.short	(.L_19 - .L_18)


	//   ....[0]....
.L_18:
        /*0098*/ 	.word	0x00000500


	//   ....[1]....
        /*009c*/ 	.word	0x000005c0


	//   ....[2]....
        /*00a0*/ 	.word	0x00000600


	//----- nvinfo : EIATTR_CRS_STACK_SIZE
	.align		4
.L_19:
        /*00a4*/ 	.byte	0x04, 0x1e
        /*00a6*/ 	.short	(.L_21 - .L_20)
.L_20:
        /*00a8*/ 	.word	0x00000000


	//----- nvinfo : EIATTR_CBANK_PARAM_SIZE
	.align		4
.L_21:
        /*00ac*/ 	.byte	0x03, 0x19
        /*00ae*/ 	.short	0x0018


	//----- nvinfo : EIATTR_PARAM_CBANK
	.align		4
        /*00b0*/ 	.byte	0x04, 0x0a
        /*00b2*/ 	.short	(.L_23 - .L_22)
	.align		4
.L_22:
        /*00b4*/ 	.word	index@(.nv.constant0._Z11jacobi_stepPfPKfS_)
        /*00b8*/ 	.short	0x0380
        /*00ba*/ 	.short	0x0018


	//----- nvinfo : EIATTR_SW_WAR
	.align		4
.L_23:
        /*00bc*/ 	.byte	0x04, 0x36
        /*00be*/ 	.short	(.L_25 - .L_24)
.L_24:
        /*00c0*/ 	.word	0x00000008
.L_25:


//--------------------- .nv.callgraph             --------------------------
	.section	.nv.callgraph,"",@"SHT_CUDA_CALLGRAPH"
	.align	4
	.sectionentsize	8
	.align		4
        /*0000*/ 	.word	0x00000000
	.align		4
        /*0004*/ 	.word	0xffffffff
	.align		4
        /*0008*/ 	.word	0x00000000
	.align		4
        /*000c*/ 	.word	0xfffffffe
	.align		4
        /*0010*/ 	.word	0x00000000
	.align		4
        /*0014*/ 	.word	0xfffffffd
	.align		4
        /*0018*/ 	.word	0x00000000
	.align		4
        /*001c*/ 	.word	0xfffffffc


//--------------------- .text._Z11jacobi_stepPfPKfS_ --------------------------
	.section	.text._Z11jacobi_stepPfPKfS_,"ax",@progbits
	.align	128
        .global         _Z11jacobi_stepPfPKfS_
        .type           _Z11jacobi_stepPfPKfS_,@function
        .size           _Z11jacobi_stepPfPKfS_,(.L_x_3 - _Z11jacobi_stepPfPKfS_)
        .other          _Z11jacobi_stepPfPKfS_,@"STO_CUDA_ENTRY STV_DEFAULT"
_Z11jacobi_stepPfPKfS_:
.text._Z11jacobi_stepPfPKfS_:
[----:B------:R-:W-:Y:S01]  /*0000*/  LDC R1, c[0x0][0x37c] ;  /* 0x0000df00ff017b82 */ /* 0x000fe20000000800 */
[----:B------:R-:W0:Y:S07]  /*0010*/  S2R R2, SR_TID.Y ;  /* 0x0000000000027919 */ /* 0x000e2e0000002200 */
[----:B------:R-:W1:Y:S01]  /*0020*/  LDC R3, c[0x0][0x360] ;  /* 0x0000d800ff037b82 */ /* 0x000e620000000800 */
[----:B------:R-:W1:Y:S07]  /*0030*/  S2R R0, SR_TID.X ;  /* 0x0000000000007919 */ /* 0x000e6e0000002100 */
[----:B------:R-:W2:Y:S08]  /*0040*/  S2UR UR5, SR_CTAID.Y ;  /* 0x00000000000579c3 */ /* 0x000eb00000002600 */
[----:B------:R-:W2:Y:S08]  /*0050*/  LDC R5, c[0x0][0x364] ;  /* 0x0000d900ff057b82 */ /* 0x000eb00000000800 */
[----:B------:R-:W1:Y:S08]  /*0060*/  S2UR UR4, SR_CTAID.X ;  /* 0x00000000000479c3 */ /* 0x000e700000002500 */
[----:B------:R-:W3:Y:S01]  /*0070*/  LDC.64 R10, c[0x0][0x388] ;  /* 0x0000e200ff0a7b82 */ /* 0x000ee20000000a00 */
[----:B--2---:R-:W-:-:S05]  /*0080*/  IMAD R5, R5, UR5, RZ ;  /* 0x0000000505057c24 */ /* 0x004fca000f8e02ff */
[----:B0-----:R-:W-:Y:S01]  /*0090*/  IADD3 R13, PT, PT, R5, R2, RZ ;  /* 0x00000002050d7210 */ /* 0x001fe20007ffe0ff */
[----:B-1----:R-:W-:-:S03]  /*00a0*/  IMAD R12, R3, UR4, R0 ;  /* 0x00000004030c7c24 */ /* 0x002fc6000f8e0200 */
[C---:B------:R-:W-:Y:S01]  /*00b0*/  ISETP.NE.AND P1, PT, R13.reuse, RZ, PT ;  /* 0x000000ff0d00720c */ /* 0x040fe20003f25270 */
[----:B------:R-:W0:Y:S01]  /*00c0*/  LDCU.64 UR4, c[0x0][0x358] ;  /* 0x00006b00ff0477ac */ /* 0x000e220008000a00 */
[----:B------:R-:W-:Y:S02]  /*00d0*/  ISETP.GT.U32.AND P3, PT, R13, 0x7fe, PT ;  /* 0x000007fe0d00780c */ /* 0x000fe40003f64070 */
[----:B------:R-:W-:Y:S02]  /*00e0*/  ISETP.GE.AND P0, PT, R12, 0x1, PT ;  /* 0x000000010c00780c */ /* 0x000fe40003f06270 */
[----:B------:R-:W-:Y:S02]  /*00f0*/  ISETP.NE.OR P1, PT, R2, RZ, !P1 ;  /* 0x000000ff0200720c */ /* 0x000fe40004f25670 */
[----:B------:R-:W-:Y:S02]  /*0100*/  ISETP.NE.OR P0, PT, R0, RZ, !P0 ;  /* 0x000000ff0000720c */ /* 0x000fe40004705670 */
[----:B------:R-:W-:-:S02]  /*0110*/  ISETP.GT.AND P2, PT, R12, 0x7fe, PT ;  /* 0x000007fe0c00780c */ /* 0x000fc40003f44270 */
[----:B------:R-:W-:Y:S02]  /*0120*/  LEA R3, R13, R12, 0xb ;  /* 0x0000000c0d037211 */ /* 0x000fe400078e58ff */
[----:B------:R-:W-:Y:S02]  /*0130*/  ISETP.NE.OR P2, PT, R0, 0xf, P2 ;  /* 0x0000000f0000780c */ /* 0x000fe40001745670 */
[----:B------:R-:W-:Y:S01]  /*0140*/  ISETP.NE.OR P3, PT, R2, 0xf, P3 ;  /* 0x0000000f0200780c */ /* 0x000fe20001f65670 */
[----:B---3--:R-:W-:-:S04]  /*0150*/  IMAD.WIDE R6, R3, 0x4, R10 ;  /* 0x0000000403067825 */ /* 0x008fc800078e020a */
[----:B------:R-:W-:Y:S01]  /*0160*/  @!P1 IMAD R5, R5, 0x800, R12 ;  /* 0x0000080005059824 */ /* 0x000fe200078e020c */
[----:B------:R-:W-:Y:S01]  /*0170*/  @!P0 IADD3 R9, PT, PT, R3, -0x1, RZ ;  /* 0xffffffff03098810 */ /* 0x000fe20007ffe0ff */
[----:B0-----:R-:W2:Y:S02]  /*0180*/  LDG.E.CONSTANT R14, desc[UR4][R6.64] ;  /* 0x00000004060e7981 */ /* 0x001ea4000c1e9900 */
[----:B------:R-:W-:Y:S02]  /*0190*/  @!P1 VIADD R5, R5, 0xfffff800 ;  /* 0xfffff80005059836 */ /* 0x000fe40000000000 */
[--C-:B------:R-:W-:Y:S01]  /*01a0*/  @!P0 IMAD.WIDE.U32 R8, R9, 0x4, R10.reuse ;  /* 0x0000000409088825 */ /* 0x100fe200078e000a */
[----:B------:R-:W3:Y:S03]  /*01b0*/  @!P2 LDG.E.CONSTANT R16, desc[UR4][R6.64+0x4] ;  /* 0x000004040610a981 */ /* 0x000ee6000c1e9900 */
[----:B------:R-:W-:Y:S01]  /*01c0*/  @!P1 IMAD.WIDE R10, R5, 0x4, R10 ;  /* 0x00000004050a9825 */ /* 0x000fe200078e020a */
[----:B------:R-:W4:Y:S04]  /*01d0*/  @!P3 LDG.E.CONSTANT R18, desc[UR4][R6.64+0x2000] ;  /* 0x002000040612b981 */ /* 0x000f28000c1e9900 */
[----:B------:R0:W5:Y:S04]  /*01e0*/  @!P0 LDG.E.CONSTANT R8, desc[UR4][R8.64] ;  /* 0x0000000408088981 */ /* 0x000168000c1e9900 */
[----:B------:R-:W4:Y:S01]  /*01f0*/  @!P1 LDG.E.CONSTANT R10, desc[UR4][R10.64] ;  /* 0x000000040a0a9981 */ /* 0x000f22000c1e9900 */
[----:B------:R-:W1:Y:S01]  /*0200*/  S2R R4, SR_CgaCtaId ;  /* 0x0000000000047919 */ /* 0x000e620000008800 */
[----:B------:R-:W-:-:S02]  /*0210*/  MOV R5, 0x400 ;  /* 0x0000040000057802 */ /* 0x000fc40000000f00 */
[----:B------:R-:W-:-:S04]  /*0220*/  IADD3 R12, PT, PT, R12, -0x1, RZ ;  /* 0xffffffff0c0c7810 */ /* 0x000fc80007ffe0ff */
[----:B------:R-:W-:-:S04]  /*0230*/  VIADDMNMX.U32 R12, R13, 0xffffffff, R12, !PT ;  /* 0xffffffff0d0c7846 */ /* 0x000fc8000780000c */
[----:B------:R-:W-:Y:S01]  /*0240*/  ISETP.GT.U32.AND P4, PT, R12, 0x7fd, PT ;  /* 0x000007fd0c00780c */ /* 0x000fe20003f84070 */
[----:B------:R-:W-:Y:S01]  /*0250*/  BSSY.RECONVERGENT B0, `(.L_x_0) ;  /* 0x000001b000007945 */ /* 0x000fe20003800200 */
[----:B0-----:R-:W-:Y:S01]  /*0260*/  HFMA2 R9, -RZ, RZ, 0, 0 ;  /* 0x00000000ff097431 */ /* 0x001fe200000001ff */
[----:B-1----:R-:W-:-:S05]  /*0270*/  LEA R15, R4, R5, 0x18 ;  /* 0x00000005040f7211 */ /* 0x002fca00078ec0ff */
[--C-:B------:R-:W-:Y:S02]  /*0280*/  IMAD R17, R2, 0x48, R15.reuse ;  /* 0x0000004802117824 */ /* 0x100fe400078e020f */
[----:B------:R-:W-:-:S03]  /*0290*/  IMAD R15, R0, 0x4, R15 ;  /* 0x00000004000f7824 */ /* 0x000fc600078e020f */
[----:B------:R-:W-:-:S05]  /*02a0*/  LEA R19, R0, R17, 0x2 ;  /* 0x0000001100137211 */ /* 0x000fca00078e10ff */
[----:B--2---:R0:W-:Y:S04]  /*02b0*/  STS [R19+0x4c], R14 ;  /* 0x00004c0e13007388 */ /* 0x0041e80000000800 */
[----:B---3--:R0:W-:Y:S04]  /*02c0*/  @!P2 STS [R17+0x8c], R16 ;  /* 0x00008c101100a388 */ /* 0x0081e80000000800 */
[----:B-----5:R0:W-:Y:S04]  /*02d0*/  @!P0 STS [R17+0x48], R8 ;  /* 0x0000480811008388 */ /* 0x0201e80000000800 */
[----:B----4-:R0:W-:Y:S04]  /*02e0*/  @!P3 STS [R15+0x4cc], R18 ;  /* 0x0004cc120f00b388 */ /* 0x0101e80000000800 */
[----:B------:R0:W-:Y:S01]  /*02f0*/  @!P1 STS [R15+0x4], R10 ;  /* 0x0000040a0f009388 */ /* 0x0001e20000000800 */
[----:B------:R-:W-:Y:S06]  /*0300*/  BAR.SYNC.DEFER_BLOCKING 0x0 ;  /* 0x0000000000007b1d */ /* 0x000fec0000010000 */
[----:B------:R-:W-:Y:S05]  /*0310*/  @P4 BRA `(.L_x_1) ;  /* 0x0000000000384947 */ /* 0x000fea0003800000 */
[----:B0-----:R-:W-:Y:S01]  /*0320*/  LDS R8, [R19+0x50] ;  /* 0x0000500013087984 */ /* 0x001fe20000000800 */
[----:B------:R-:W0:Y:S03]  /*0330*/  LDC.64 R6, c[0x0][0x380] ;  /* 0x0000e000ff067b82 */ /* 0x000e260000000a00 */
[----:B------:R-:W1:Y:S04]  /*0340*/  LDS R9, [R19+0x48] ;  /* 0x0000480013097984 */ /* 0x000e680000000800 */
[----:B------:R-:W2:Y:S04]  /*0350*/  LDS R11, [R19+0x94] ;  /* 0x00009400130b7984 */ /* 0x000ea80000000800 */
[----:B------:R-:W3:Y:S04]  /*0360*/  LDS R13, [R19+0x4] ;  /* 0x00000400130d7984 */ /* 0x000ee80000000800 */
[----:B------:R-:W4:Y:S01]  /*0370*/  LDS R10, [R19+0x4c] ;  /* 0x00004c00130a7984 */ /* 0x000f220000000800 */
[----:B0-----:R-:W-:-:S04]  /*0380*/  IMAD.WIDE.U32 R6, R3, 0x4, R6 ;  /* 0x0000000403067825 */ /* 0x001fc800078e0006 */
[----:B-1----:R-:W-:-:S04]  /*0390*/  FADD R8, R8, R9 ;  /* 0x0000000908087221 */ /* 0x002fc80000000000 */
[----:B--2---:R-:W-:-:S04]  /*03a0*/  FADD R8, R8, R11 ;  /* 0x0000000b08087221 */ /* 0x004fc80000000000 */
[----:B---3--:R-:W-:-:S04]  /*03b0*/  FADD R8, R8, R13 ;  /* 0x0000000d08087221 */ /* 0x008fc80000000000 */
[----:B------:R-:W-:-:S04]  /*03c0*/  FMUL R3, R8, 0.25 ;  /* 0x3e80000008037820 */ /* 0x000fc80000400000 */
[----:B----4-:R-:W-:Y:S01]  /*03d0*/  FADD R10, R3, -R10 ;  /* 0x8000000a030a7221 */ /* 0x010fe20000000000 */
[----:B------:R1:W-:Y:S03]  /*03e0*/  STG.E desc[UR4][R6.64], R3 ;  /* 0x0000000306007986 */ /* 0x0003e6000c101904 */
[----:B------:R-:W-:-:S07]  /*03f0*/  FMUL R9, R10, R10 ;  /* 0x0000000a0a097220 */ /* 0x000fce0000400000 */
.L_x_1:
[----:B------:R-:W-:Y:S05]  /*0400*/  BSYNC.RECONVERGENT B0 ;  /* 0x0000000000007941 */ /* 0x000fea0003800200 */
.L_x_0:
[----:B-1----:R-:W1:Y:S01]  /*0410*/  SHFL.DOWN PT, R6, R9, 0x8, 0x1f ;  /* 0x09001f0009067f89 */ /* 0x002e6200000e0000 */
[----:B------:R-:W-:Y:S02]  /*0420*/  ISETP.NE.AND P0, PT, R0, RZ, PT ;  /* 0x000000ff0000720c */ /* 0x000fe40003f05270 */
[----:B------:R-:W-:-:S11]  /*0430*/  ISETP.NE.AND P1, PT, R2, RZ, PT ;  /* 0x000000ff0200720c */ /* 0x000fd60003f25270 */
[----:B------:R-:W-:-:S04]  /*0440*/  @!P0 IADD3 R11, PT, PT, R5, 0x510, RZ ;  /* 0x00000510050b8810 */ /* 0x000fc80007ffe0ff */
[----:B------:R-:W-:-:S05]  /*0450*/  @!P0 LEA R11, R4, R11, 0x18 ;  /* 0x0000000b040b8211 */ /* 0x000fca00078ec0ff */
[----:B------:R-:W-:Y:S02]  /*0460*/  @!P0 IMAD R11, R2, 0x4, R11 ;  /* 0x00000004020b8824 */ /* 0x000fe400078e020b */
[----:B-1----:R-:W-:-:S05]  /*0470*/  FADD R6, R6, R9 ;  /* 0x0000000906067221 */ /* 0x002fca0000000000 */
[----:B------:R-:W1:Y:S02]  /*0480*/  SHFL.DOWN PT, R3, R6, 0x4, 0x1f ;  /* 0x08801f0006037f89 */ /* 0x000e6400000e0000 */
[----:B-1----:R-:W-:-:S05]  /*0490*/  FADD R3, R6, R3 ;  /* 0x0000000306037221 */ /* 0x002fca0000000000 */
[----:B0-----:R-:W0:Y:S02]  /*04a0*/  SHFL.DOWN PT, R8, R3, 0x2, 0x1f ;  /* 0x08401f0003087f89 */ /* 0x001e2400000e0000 */
[----:B0-----:R-:W-:-:S05]  /*04b0*/  FADD R8, R3, R8 ;  /* 0x0000000803087221 */ /* 0x001fca0000000000 */
[----:B------:R-:W0:Y:S02]  /*04c0*/  SHFL.DOWN PT, R7, R8, 0x1, 0x1f ;  /* 0x08201f0008077f89 */ /* 0x000e2400000e0000 */
[----:B0-----:R-:W-:-:S05]  /*04d0*/  FADD R2, R8, R7 ;  /* 0x0000000708027221 */ /* 0x001fca0000000000 */
[----:B------:R0:W-:Y:S01]  /*04e0*/  @!P0 STS [R11], R2 ;  /* 0x000000020b008388 */ /* 0x0001e20000000800 */
[----:B------:R-:W-:Y:S06]  /*04f0*/  BAR.SYNC.DEFER_BLOCKING 0x0 ;  /* 0x0000000000007b1d */ /* 0x000fec0000010000 */
[----:B------:R-:W-:Y:S05]  /*0500*/  @P1 EXIT ;  /* 0x000000000000194d */ /* 0x000fea0003800000 */
[----:B------:R-:W-:-:S04]  /*0510*/  IADD3 R5, PT, PT, R5, 0x510, RZ ;  /* 0x0000051005057810 */ /* 0x000fc80007ffe0ff */
[----:B------:R-:W-:-:S04]  /*0520*/  LEA R5, R4, R5, 0x18 ;  /* 0x0000000504057211 */ /* 0x000fc800078ec0ff */
[----:B------:R-:W-:-:S06]  /*0530*/  LEA R0, R0, R5, 0x2 ;  /* 0x0000000500007211 */ /* 0x000fcc00078e10ff */
[----:B------:R-:W1:Y:S04]  /*0540*/  LDS R0, [R0] ;  /* 0x0000000000007984 */ /* 0x000e680000000800 */
[----:B-1----:R-:W1:Y:S02]  /*0550*/  SHFL.DOWN PT, R3, R0, 0x8, 0x1f ;  /* 0x09001f0000037f89 */ /* 0x002e6400000e0000 */
[----:B-1----:R-:W-:-:S05]  /*0560*/  FADD R3, R0, R3 ;  /* 0x0000000300037221 */ /* 0x002fca0000000000 */
[----:B0-----:R-:W0:Y:S02]  /*0570*/  SHFL.DOWN PT, R2, R3, 0x4, 0x1f ;  /* 0x08801f0003027f89 */ /* 0x001e2400000e0000 */
[----:B0-----:R-:W-:-:S05]  /*0580*/  FADD R2, R3, R2 ;  /* 0x0000000203027221 */ /* 0x001fca0000000000 */
[----:B------:R-:W0:Y:S02]  /*0590*/  SHFL.DOWN PT, R5, R2, 0x2, 0x1f ;  /* 0x08401f0002057f89 */ /* 0x000e2400000e0000 */
[----:B0-----:R-:W-:-:S05]  /*05a0*/  FADD R5, R2, R5 ;  /* 0x0000000502057221 */ /* 0x001fca0000000000 */
[----:B------:R0:W1:Y:S01]  /*05b0*/  SHFL.DOWN PT, R4, R5, 0x1, 0x1f ;  /* 0x08201f0005047f89 */ /* 0x00006200000e0000 */
[----:B------:R-:W-:Y:S05]  /*05c0*/  @P0 EXIT ;  /* 0x000000000000094d */ /* 0x000fea0003800000 */
[----:B------:R-:W2:Y:S01]  /*05d0*/  LDC.64 R2, c[0x0][0x390] ;  /* 0x0000e400ff027b82 */ /* 0x000ea20000000a00 */
[----:B01----:R-:W-:-:S05]  /*05e0*/  FADD R5, R5, R4 ;  /* 0x0000000405057221 */ /* 0x003fca0000000000 */
[----:B--2---:R-:W-:Y:S01]  /*05f0*/  REDG.E.ADD.F32.FTZ.RN.STRONG.GPU desc[UR4][R2.64], R5 ;  /* 0x00000005020079a6 */ /* 0x004fe2000c12f304 */
[----:B------:R-:W-:Y:S05]  /*0600*/  EXIT ;  /* 0x000000000000794d */ /* 0x000fea0003800000 */
.L_x_2:
[----:B------:R-:W-:-:S00]  /*0610*/  BRA `(.L_x_2) ;  /* 0xfffffffc00fc7947 */ /* 0x000fc0000383ffff */
[----:B------:R-:W-:-:S00]  /*0620*/  NOP ;  /* 0x0000000000007918 */ /* 0x000fc00000000000 */
        /* <DEDUP_REMOVED lines=13> */
.L_x_3:


//--------------------- .nv.shared._Z11jacobi_stepPfPKfS_ --------------------------
	.section	.nv.shared._Z11jacobi_stepPfPKfS_,"aw",@nobits
	.sectionflags	@""
	.align	4
.nv.shared._Z11jacobi_stepPfPKfS_:
	.zero		2384


//--------------------- .nv.shared.reserved.0     --------------------------
	.section	.nv.shared.reserved.0,"aw",@nobits
	.weak		__nv_reservedSMEM_offset_0_alias
	.size		__nv_reservedSMEM_offset_0_alias, 0, 64
	.other		__nv_reservedSMEM_offset_0_alias,@"STO_CUDA_RESERVED_SHARED STV_DEFAULT"
__nv_reservedSMEM_offset_0_alias:
	.zero		0
	.zero		64


//--------------------- .nv.constant0._Z11jacobi_stepPfPKfS_ --------------------------
	.section	.nv.constant0._Z11jacobi_stepPfPKfS_,"a",@progbits
	.sectionflags	@""
	.align	4
.nv.constant0._Z11jacobi_stepPfPKfS_:
	.zero		920


//--------------------- SYMBOLS --------------------------

	.type		.nv.reservedSmem.offset0,@object
	.size		.nv.reservedSmem.offset0,0x4
	.type		.nv.reservedSmem.cap,@object
	.size		.nv.reservedSmem.cap,0x4
